//
// Generated by NVIDIA NVVM Compiler
//
// Compiler Build ID: CL-36424714
// Cuda compilation tools, release 13.0, V13.0.88
// Based on NVVM 20.0.0
//

.version 9.0
.target sm_100
.address_size 64

	// .globl	_Z14calculateTotalPiS_S_i

.visible .entry _Z14calculateTotalPiS_S_i(
	.param .u64 .ptr .align 1 _Z14calculateTotalPiS_S_i_param_0,
	.param .u64 .ptr .align 1 _Z14calculateTotalPiS_S_i_param_1,
	.param .u64 .ptr .align 1 _Z14calculateTotalPiS_S_i_param_2,
	.param .u32 _Z14calculateTotalPiS_S_i_param_3
)
{
	.reg .pred 	%p<2>;
	.reg .b32 	%r<7>;
	.reg .b64 	%rd<10>;

	ld.param.u64 	%rd1, [_Z14calculateTotalPiS_S_i_param_0];
	ld.param.u64 	%rd2, [_Z14calculateTotalPiS_S_i_param_1];
	ld.param.u64 	%rd3, [_Z14calculateTotalPiS_S_i_param_2];
	ld.param.u32 	%r2, [_Z14calculateTotalPiS_S_i_param_3];
	mov.u32 	%r1, %tid.x;
	setp.ge.s32 	%p1, %r1, %r2;
	@%p1 bra 	$L__BB0_2;
	cvta.to.global.u64 	%rd4, %rd1;
	cvta.to.global.u64 	%rd5, %rd2;
	cvta.to.global.u64 	%rd6, %rd3;
	mul.wide.u32 	%rd7, %r1, 4;
	add.s64 	%rd8, %rd4, %rd7;
	ld.global.u32 	%r3, [%rd8];
	add.s64 	%rd9, %rd5, %rd7;
	ld.global.u32 	%r4, [%rd9];
	mul.lo.s32 	%r5, %r4, %r3;
	atom.global.add.u32 	%r6, [%rd6], %r5;
$L__BB0_2:
	ret;

}


// ===== COMPILED SASS (sm_100) =====

	.target	sm_100

	.elftype	@"ET_EXEC"


//--------------------- .note.nv.tkinfo           --------------------------
	.section	.note.nv.tkinfo,"",@"SHT_NOTE"
	.sectionflags	@"SHF_NOTE_NV_TKINFO"
	.tkinfo
        /*0018*/ 	.word	0x00000002
        /*0030*/ 	.string	""
        /*0030*/ 	.string	"ptxas"
        /*0030*/ 	.string	"Cuda compilation tools, release 13.0, V13.0.88"
        /*0030*/ 	.string	"Build cuda_13.0.r13.0/compiler.36424714_0"
        /*0030*/ 	.string	"-arch sm_100 -m 64 "



//--------------------- .note.nv.cuinfo           --------------------------
	.section	.note.nv.cuinfo,"",@"SHT_NOTE"
	.sectionflags	@"SHF_NOTE_NV_CUINFO"
        /*0018*/ 	.short	0x0002
        /*001a*/ 	.short	0x0064
        /*001c*/ 	.short	0x0082
	.zero		2


//--------------------- .nv.info                  --------------------------
	.section	.nv.info,"",@"SHT_CUDA_INFO"
	.align	4


	//----- nvinfo : EIATTR_REGCOUNT
	.align		4
        /*0000*/ 	.byte	0x04, 0x2f
        /*0002*/ 	.short	(.L_1 - .L_0)
	.align		4
.L_0:
        /*0004*/ 	.word	index@(_Z14calculateTotalPiS_S_i)
        /*0008*/ 	.word	0x0000000c


	//----- nvinfo : EIATTR_FRAME_SIZE
	.align		4
.L_1:
        /*000c*/ 	.byte	0x04, 0x11
        /*000e*/ 	.short	(.L_3 - .L_2)
	.align		4
.L_2:
        /*0010*/ 	.word	index@(_Z14calculateTotalPiS_S_i)
        /*0014*/ 	.word	0x00000000


	//----- nvinfo : EIATTR_MIN_STACK_SIZE
	.align		4
.L_3:
        /*0018*/ 	.byte	0x04, 0x12
        /*001a*/ 	.short	(.L_5 - .L_4)
	.align		4
.L_4:
        /*001c*/ 	.word	index@(_Z14calculateTotalPiS_S_i)
        /*0020*/ 	.word	0x00000000
.L_5:


//--------------------- .nv.compat                --------------------------
	.section	.nv.compat,"",@"SHT_CUDA_COMPAT_INFO"
	.align	4
        /*0000*/ 	.byte	0x02, 0x09, 0x00, 0x00, 0x02, 0x02, 0x01, 0x00, 0x02, 0x05, 0x05, 0x00, 0x03, 0x07, 0x01, 0x01
        /*0010*/ 	.byte	0x02, 0x03, 0x00, 0x00, 0x02, 0x06, 0x01, 0x00, 0x04, 0x0b, 0x08, 0x00, 0x09, 0x00, 0x00, 0x00
        /*0020*/ 	.byte	0x00, 0x00, 0x00, 0x00


//--------------------- .nv.info._Z14calculateTotalPiS_S_i --------------------------
	.section	.nv.info._Z14calculateTotalPiS_S_i,"",@"SHT_CUDA_INFO"
	.sectionflags	@""
	.align	4


	//----- nvinfo : EIATTR_CUDA_API_VERSION
	.align		4
        /*0000*/ 	.byte	0x04, 0x37
        /*0002*/ 	.short	(.L_7 - .L_6)
.L_6:
        /*0004*/ 	.word	0x00000082


	//----- nvinfo : EIATTR_KPARAM_INFO
	.align		4
.L_7:
        /*0008*/ 	.byte	0x04, 0x17
        /*000a*/ 	.short	(.L_9 - .L_8)
.L_8:
        /*000c*/ 	.word	0x00000000
        /*0010*/ 	.short	0x0003
        /*0012*/ 	.short	0x0018
        /*0014*/ 	.byte	0x00, 0xf0, 0x11, 0x00


	//----- nvinfo : EIATTR_KPARAM_INFO
	.align		4
.L_9:
        /*0018*/ 	.byte	0x04, 0x17
        /*001a*/ 	.short	(.L_11 - .L_10)
.L_10:
        /*001c*/ 	.word	0x00000000
        /*0020*/ 	.short	0x0002
        /*0022*/ 	.short	0x0010
        /*0024*/ 	.byte	0x00, 0xf5, 0x21, 0x00


	//----- nvinfo : EIATTR_KPARAM_INFO
	.align		4
.L_11:
        /*0028*/ 	.byte	0x04, 0x17
        /*002a*/ 	.short	(.L_13 - .L_12)
.L_12:
        /*002c*/ 	.word	0x00000000
        /*0030*/ 	.short	0x0001
        /*0032*/ 	.short	0x0008
        /*0034*/ 	.byte	0x00, 0xf5, 0x21, 0x00


	//----- nvinfo : EIATTR_KPARAM_INFO
	.align		4
.L_13:
        /*0038*/ 	.byte	0x04, 0x17
        /*003a*/ 	.short	(.L_15 - .L_14)
.L_14:
        /*003c*/ 	.word	0x00000000
        /*0040*/ 	.short	0x0000
        /*0042*/ 	.short	0x0000
        /*0044*/ 	.byte	0x00, 0xf5, 0x21, 0x00


	//----- nvinfo : EIATTR_SPARSE_MMA_MASK
	.align		4
.L_15:
        /*0048*/ 	.byte	0x03, 0x50
        /*004a*/ 	.short	0x0000


	//----- nvinfo : EIATTR_MAXREG_COUNT
	.align		4
        /*004c*/ 	.byte	0x03, 0x1b
        /*004e*/ 	.short	0x00ff


	//----- nvinfo : EIATTR_MERCURY_ISA_VERSION
	.align		4
        /*0050*/ 	.byte	0x03, 0x5f
        /*0052*/ 	.short	0x0101


	//----- nvinfo : EIATTR_INT_WARP_WIDE_INSTR_OFFSETS
	.align		4
        /*0054*/ 	.byte	0x04, 0x31
        /*0056*/ 	.short	(.L_17 - .L_16)


	//   ....[0]....
.L_16:
        /*0058*/ 	.word	0x000000e0


	//   ....[1]....
        /*005c*/ 	.word	0x00000120


	//----- nvinfo : EIATTR_VRC_CTA_INIT_COUNT
	.align		4
.L_17:
        /*0060*/ 	.byte	0x02, 0x4a
	.zero		1
	.zero		1


	//----- nvinfo : EIATTR_EXIT_INSTR_OFFSETS
	.align		4
        /*0064*/ 	.byte	0x04, 0x1c
        /*0066*/ 	.short	(.L_19 - .L_18)


	//   ....[0]....
.L_18:
        /*0068*/ 	.word	0x00000040


	//   ....[1]....
        /*006c*/ 	.word	0x00000150


	//----- nvinfo : EIATTR_CBANK_PARAM_SIZE
	.align		4
.L_19:
        /*0070*/ 	.byte	0x03, 0x19
        /*0072*/ 	.short	0x001c


	//----- nvinfo : EIATTR_PARAM_CBANK
	.align		4
        /*0074*/ 	.byte	0x04, 0x0a
        /*0076*/ 	.short	(.L_21 - .L_20)
	.align		4
.L_20:
        /*0078*/ 	.word	index@(.nv.constant0._Z14calculateTotalPiS_S_i)
        /*007c*/ 	.short	0x0380
        /*007e*/ 	.short	0x001c


	//----- nvinfo : EIATTR_SW_WAR
	.align		4
.L_21:
        /*0080*/ 	.byte	0x04, 0x36
        /*0082*/ 	.short	(.L_23 - .L_22)
.L_22:
        /*0084*/ 	.word	0x00000008
.L_23:


//--------------------- .nv.callgraph             --------------------------
	.section	.nv.callgraph,"",@"SHT_CUDA_CALLGRAPH"
	.align	4
	.sectionentsize	8
	.align		4
        /*0000*/ 	.word	0x00000000
	.align		4
        /*0004*/ 	.word	0xffffffff
	.align		4
        /*0008*/ 	.word	0x00000000
	.align		4
        /*000c*/ 	.word	0xfffffffe
	.align		4
        /*0010*/ 	.word	0x00000000
	.align		4
        /*0014*/ 	.word	0xfffffffd
	.align		4
        /*0018*/ 	.word	0x00000000
	.align		4
        /*001c*/ 	.word	0xfffffffc


//--------------------- .text._Z14calculateTotalPiS_S_i --------------------------
	.section	.text._Z14calculateTotalPiS_S_i,"ax",@progbits
	.align	128
        .global         _Z14calculateTotalPiS_S_i
        .type           _Z14calculateTotalPiS_S_i,@function
        .size           _Z14calculateTotalPiS_S_i,(.L_x_1 - _Z14calculateTotalPiS_S_i)
        .other          _Z14calculateTotalPiS_S_i,@"STO_CUDA_ENTRY STV_DEFAULT"
_Z14calculateTotalPiS_S_i:
.text._Z14calculateTotalPiS_S_i:
[----:B------:R-:W-:Y:S01]  /*0000*/  LDC R1, c[0x0][0x37c] ;  /* 0x0000df00ff017b82 */ /* 0x000fe20000000800 */
[----:B------:R-:W0:Y:S01]  /*0010*/  S2R R7, SR_TID.X ;  /* 0x0000000000077919 */ /* 0x000e220000002100 */
[----:B------:R-:W0:Y:S02]  /*0020*/  LDCU UR4, c[0x0][0x398] ;  /* 0x00007300ff0477ac */ /* 0x000e240008000800 */
[----:B0-----:R-:W-:-:S13]  /*0030*/  ISETP.GE.AND P0, PT, R7, UR4, PT ;  /* 0x0000000407007c0c */ /* 0x001fda000bf06270 */
[----:B------:R-:W-:Y:S05]  /*0040*/  @P0 EXIT ;  /* 0x000000000000094d */ /* 0x000fea0003800000 */
[----:B------:R-:W0:Y:S01]  /*0050*/  LDC.64 R2, c[0x0][0x380] ;  /* 0x0000e000ff027b82 */ /* 0x000e220000000a00 */
[----:B------:R-:W1:Y:S07]  /*0060*/  LDCU.64 UR6, c[0x0][0x358] ;  /* 0x00006b00ff0677ac */ /* 0x000e6e0008000a00 */
[----:B------:R-:W2:Y:S01]  /*0070*/  LDC.64 R4, c[0x0][0x388] ;  /* 0x0000e200ff047b82 */ /* 0x000ea20000000a00 */
[----:B0-----:R-:W-:-:S06]  /*0080*/  IMAD.WIDE.U32 R2, R7, 0x4, R2 ;  /* 0x0000000407027825 */ /* 0x001fcc00078e0002 */
[----:B-1----:R-:W3:Y:S01]  /*0090*/  LDG.E R2, desc[UR6][R2.64] ;  /* 0x0000000602027981 */ /* 0x002ee2000c1e1900 */
[----:B--2---:R-:W-:-:S06]  /*00a0*/  IMAD.WIDE.U32 R4, R7, 0x4, R4 ;  /* 0x0000000407047825 */ /* 0x004fcc00078e0004 */
[----:B------:R-:W3:Y:S01]  /*00b0*/  LDG.E R5, desc[UR6][R4.64] ;  /* 0x0000000604057981 */ /* 0x000ee2000c1e1900 */
[----:B------:R-:W0:Y:S01]  /*00c0*/  S2R R8, SR_LANEID ;  /* 0x0000000000087919 */ /* 0x000e220000000000 */
[----:B------:R-:W1:Y:S01]  /*00d0*/  LDC.64 R6, c[0x0][0x390] ;  /* 0x0000e400ff067b82 */ /* 0x000e620000000a00 */
[----:B------:R-:W-:Y:S02]  /*00e0*/  VOTEU.ANY UR4, UPT, PT ;  /* 0x0000000000047886 */ /* 0x000fe400038e0100 */
[----:B------:R-:W-:-:S06]  /*00f0*/  UFLO.U32 UR4, UR4 ;  /* 0x00000004000472bd */ /* 0x000fcc00080e0000 */
[----:B0-----:R-:W-:Y:S01]  /*0100*/  ISETP.EQ.U32.AND P0, PT, R8, UR4, PT ;  /* 0x0000000408007c0c */ /* 0x001fe2000bf02070 */
[----:B---3--:R-:W-:-:S04]  /*0110*/  IMAD R0, R2, R5, RZ ;  /* 0x0000000502007224 */ /* 0x008fc800078e02ff */
[----:B------:R-:W0:Y:S02]  /*0120*/  REDUX.SUM UR5, R0 ;  /* 0x00000000000573c4 */ /* 0x000e24000000c000 */
[----:B0-----:R-:W-:-:S06]  /*0130*/  MOV R9, UR5 ;  /* 0x0000000500097c02 */ /* 0x001fcc0008000f00 */
[----:B-1----:R-:W-:Y:S01]  /*0140*/  @P0 REDG.E.ADD.STRONG.GPU desc[UR6][R6.64], R9 ;  /* 0x000000090600098e */ /* 0x002fe2000c12e106 */
[----:B------:R-:W-:Y:S05]  /*0150*/  EXIT ;  /* 0x000000000000794d */ /* 0x000fea0003800000 */
.L_x_0:
[----:B------:R-:W-:-:S00]  /*0160*/  BRA `(.L_x_0) ;  /* 0xfffffffc00fc7947 */ /* 0x000fc0000383ffff */
[----:B------:R-:W-:-:S00]  /*0170*/  NOP ;  /* 0x0000000000007918 */ /* 0x000fc00000000000 */
        /* <DEDUP_REMOVED lines=8> */
.L_x_1:


//--------------------- .nv.shared.reserved.0     --------------------------
	.section	.nv.shared.reserved.0,"aw",@nobits
	.weak		__nv_reservedSMEM_offset_0_alias
	.size		__nv_reservedSMEM_offset_0_alias, 0, 64
	.other		__nv_reservedSMEM_offset_0_alias,@"STO_CUDA_RESERVED_SHARED STV_DEFAULT"
__nv_reservedSMEM_offset_0_alias:
	.zero		0
	.zero		64


//--------------------- .nv.constant0._Z14calculateTotalPiS_S_i --------------------------
	.section	.nv.constant0._Z14calculateTotalPiS_S_i,"a",@progbits
	.sectionflags	@""
	.align	4
.nv.constant0._Z14calculateTotalPiS_S_i:
	.zero		924


//--------------------- SYMBOLS --------------------------

	.type		.nv.reservedSmem.offset0,@object
	.size		.nv.reservedSmem.offset0,0x4
